//
// Generated by NVIDIA NVVM Compiler
//
// Compiler Build ID: CL-36424714
// Cuda compilation tools, release 13.0, V13.0.88
// Based on NVVM 20.0.0
//

.version 9.0
.target sm_100
.address_size 64

	// .globl	_Z13jacobi_kernelPfPKfPbf

.visible .entry _Z13jacobi_kernelPfPKfPbf(
	.param .u64 .ptr .align 1 _Z13jacobi_kernelPfPKfPbf_param_0,
	.param .u64 .ptr .align 1 _Z13jacobi_kernelPfPKfPbf_param_1,
	.param .u64 .ptr .align 1 _Z13jacobi_kernelPfPKfPbf_param_2,
	.param .f32 _Z13jacobi_kernelPfPKfPbf_param_3
)
{
	.reg .pred 	%p<3>;
	.reg .b16 	%rs<2>;
	.reg .b32 	%r<18>;
	.reg .b32 	%f<13>;
	.reg .b64 	%rd<16>;

	ld.param.u64 	%rd1, [_Z13jacobi_kernelPfPKfPbf_param_0];
	ld.param.u64 	%rd2, [_Z13jacobi_kernelPfPKfPbf_param_1];
	ld.param.u64 	%rd3, [_Z13jacobi_kernelPfPKfPbf_param_2];
	ld.param.f32 	%f1, [_Z13jacobi_kernelPfPKfPbf_param_3];
	mov.u32 	%r4, %ctaid.x;
	mov.u32 	%r5, %ntid.x;
	mov.u32 	%r6, %tid.x;
	mad.lo.s32 	%r1, %r4, %r5, %r6;
	mov.u32 	%r7, %ctaid.y;
	mov.u32 	%r8, %ntid.y;
	mov.u32 	%r9, %tid.y;
	mad.lo.s32 	%r10, %r7, %r8, %r9;
	add.s32 	%r3, %r1, -1;
	add.s32 	%r11, %r10, -1;
	max.u32 	%r12, %r3, %r11;
	setp.gt.u32 	%p1, %r12, 1021;
	@%p1 bra 	$L__BB0_3;
	cvta.to.global.u64 	%rd4, %rd2;
	cvta.to.global.u64 	%rd5, %rd1;
	shl.b32 	%r13, %r10, 10;
	add.s32 	%r14, %r13, %r1;
	mul.wide.u32 	%rd6, %r14, 4;
	add.s64 	%rd7, %rd4, %rd6;
	ld.global.f32 	%f2, [%rd7+4];
	add.s32 	%r15, %r13, %r3;
	mul.wide.u32 	%rd8, %r15, 4;
	add.s64 	%rd9, %rd4, %rd8;
	ld.global.f32 	%f3, [%rd9];
	add.f32 	%f4, %f2, %f3;
	add.s32 	%r16, %r14, 1024;
	mul.wide.u32 	%rd10, %r16, 4;
	add.s64 	%rd11, %rd4, %rd10;
	ld.global.f32 	%f5, [%rd11];
	add.f32 	%f6, %f4, %f5;
	add.s32 	%r17, %r14, -1024;
	mul.wide.u32 	%rd12, %r17, 4;
	add.s64 	%rd13, %rd4, %rd12;
	ld.global.f32 	%f7, [%rd13];
	add.f32 	%f8, %f6, %f7;
	mul.f32 	%f9, %f8, 0f3E800000;
	add.s64 	%rd14, %rd5, %rd6;
	st.global.f32 	[%rd14], %f9;
	ld.global.f32 	%f10, [%rd7];
	sub.f32 	%f11, %f9, %f10;
	abs.f32 	%f12, %f11;
	setp.leu.f32 	%p2, %f12, %f1;
	@%p2 bra 	$L__BB0_3;
	cvta.to.global.u64 	%rd15, %rd3;
	mov.b16 	%rs1, 0;
	st.global.u8 	[%rd15], %rs1;
$L__BB0_3:
	ret;

}


// ===== COMPILED SASS (sm_100) =====

	.target	sm_100

	.elftype	@"ET_EXEC"


//--------------------- .note.nv.tkinfo           --------------------------
	.section	.note.nv.tkinfo,"",@"SHT_NOTE"
	.sectionflags	@"SHF_NOTE_NV_TKINFO"
	.tkinfo
        /*0018*/ 	.word	0x00000002
        /*0030*/ 	.string	""
        /*0030*/ 	.string	"ptxas"
        /*0030*/ 	.string	"Cuda compilation tools, release 13.0, V13.0.88"
        /*0030*/ 	.string	"Build cuda_13.0.r13.0/compiler.36424714_0"
        /*0030*/ 	.string	"-arch sm_100 -m 64 "



//--------------------- .note.nv.cuinfo           --------------------------
	.section	.note.nv.cuinfo,"",@"SHT_NOTE"
	.sectionflags	@"SHF_NOTE_NV_CUINFO"
        /*0018*/ 	.short	0x0002
        /*001a*/ 	.short	0x0064
        /*001c*/ 	.short	0x0082
	.zero		2


//--------------------- .nv.info                  --------------------------
	.section	.nv.info,"",@"SHT_CUDA_INFO"
	.align	4


	//----- nvinfo : EIATTR_REGCOUNT
	.align		4
        /*0000*/ 	.byte	0x04, 0x2f
        /*0002*/ 	.short	(.L_1 - .L_0)
	.align		4
.L_0:
        /*0004*/ 	.word	index@(_Z13jacobi_kernelPfPKfPbf)
        /*0008*/ 	.word	0x00000010


	//----- nvinfo : EIATTR_FRAME_SIZE
	.align		4
.L_1:
        /*000c*/ 	.byte	0x04, 0x11
        /*000e*/ 	.short	(.L_3 - .L_2)
	.align		4
.L_2:
        /*0010*/ 	.word	index@(_Z13jacobi_kernelPfPKfPbf)
        /*0014*/ 	.word	0x00000000


	//----- nvinfo : EIATTR_MIN_STACK_SIZE
	.align		4
.L_3:
        /*0018*/ 	.byte	0x04, 0x12
        /*001a*/ 	.short	(.L_5 - .L_4)
	.align		4
.L_4:
        /*001c*/ 	.word	index@(_Z13jacobi_kernelPfPKfPbf)
        /*0020*/ 	.word	0x00000000
.L_5:


//--------------------- .nv.compat                --------------------------
	.section	.nv.compat,"",@"SHT_CUDA_COMPAT_INFO"
	.align	4
        /*0000*/ 	.byte	0x02, 0x09, 0x00, 0x00, 0x02, 0x02, 0x01, 0x00, 0x02, 0x05, 0x05, 0x00, 0x03, 0x07, 0x01, 0x01
        /*0010*/ 	.byte	0x02, 0x03, 0x00, 0x00, 0x02, 0x06, 0x01, 0x00, 0x04, 0x0b, 0x08, 0x00, 0x09, 0x00, 0x00, 0x00
        /*0020*/ 	.byte	0x00, 0x00, 0x00, 0x00


//--------------------- .nv.info._Z13jacobi_kernelPfPKfPbf --------------------------
	.section	.nv.info._Z13jacobi_kernelPfPKfPbf,"",@"SHT_CUDA_INFO"
	.sectionflags	@""
	.align	4


	//----- nvinfo : EIATTR_CUDA_API_VERSION
	.align		4
        /*0000*/ 	.byte	0x04, 0x37
        /*0002*/ 	.short	(.L_7 - .L_6)
.L_6:
        /*0004*/ 	.word	0x00000082


	//----- nvinfo : EIATTR_KPARAM_INFO
	.align		4
.L_7:
        /*0008*/ 	.byte	0x04, 0x17
        /*000a*/ 	.short	(.L_9 - .L_8)
.L_8:
        /*000c*/ 	.word	0x00000000
        /*0010*/ 	.short	0x0003
        /*0012*/ 	.short	0x0018
        /*0014*/ 	.byte	0x00, 0xf0, 0x11, 0x00


	//----- nvinfo : EIATTR_KPARAM_INFO
	.align		4
.L_9:
        /*0018*/ 	.byte	0x04, 0x17
        /*001a*/ 	.short	(.L_11 - .L_10)
.L_10:
        /*001c*/ 	.word	0x00000000
        /*0020*/ 	.short	0x0002
        /*0022*/ 	.short	0x0010
        /*0024*/ 	.byte	0x00, 0xf5, 0x21, 0x00


	//----- nvinfo : EIATTR_KPARAM_INFO
	.align		4
.L_11:
        /*0028*/ 	.byte	0x04, 0x17
        /*002a*/ 	.short	(.L_13 - .L_12)
.L_12:
        /*002c*/ 	.word	0x00000000
        /*0030*/ 	.short	0x0001
        /*0032*/ 	.short	0x0008
        /*0034*/ 	.byte	0x00, 0xf5, 0x21, 0x00


	//----- nvinfo : EIATTR_KPARAM_INFO
	.align		4
.L_13:
        /*0038*/ 	.byte	0x04, 0x17
        /*003a*/ 	.short	(.L_15 - .L_14)
.L_14:
        /*003c*/ 	.word	0x00000000
        /*0040*/ 	.short	0x0000
        /*0042*/ 	.short	0x0000
        /*0044*/ 	.byte	0x00, 0xf5, 0x21, 0x00


	//----- nvinfo : EIATTR_SPARSE_MMA_MASK
	.align		4
.L_15:
        /*0048*/ 	.byte	0x03, 0x50
        /*004a*/ 	.short	0x0000


	//----- nvinfo : EIATTR_MAXREG_COUNT
	.align		4
        /*004c*/ 	.byte	0x03, 0x1b
        /*004e*/ 	.short	0x00ff


	//----- nvinfo : EIATTR_MERCURY_ISA_VERSION
	.align		4
        /*0050*/ 	.byte	0x03, 0x5f
        /*0052*/ 	.short	0x0101


	//----- nvinfo : EIATTR_VRC_CTA_INIT_COUNT
	.align		4
        /*0054*/ 	.byte	0x02, 0x4a
	.zero		1
	.zero		1


	//----- nvinfo : EIATTR_EXIT_INSTR_OFFSETS
	.align		4
        /*0058*/ 	.byte	0x04, 0x1c
        /*005a*/ 	.short	(.L_17 - .L_16)


	//   ....[0]....
.L_16:
        /*005c*/ 	.word	0x000000c0


	//   ....[1]....
        /*0060*/ 	.word	0x00000260


	//   ....[2]....
        /*0064*/ 	.word	0x00000290


	//----- nvinfo : EIATTR_CBANK_PARAM_SIZE
	.align		4
.L_17:
        /*0068*/ 	.byte	0x03, 0x19
        /*006a*/ 	.short	0x001c


	//----- nvinfo : EIATTR_PARAM_CBANK
	.align		4
        /*006c*/ 	.byte	0x04, 0x0a
        /*006e*/ 	.short	(.L_19 - .L_18)
	.align		4
.L_18:
        /*0070*/ 	.word	index@(.nv.constant0._Z13jacobi_kernelPfPKfPbf)
        /*0074*/ 	.short	0x0380
        /*0076*/ 	.short	0x001c


	//----- nvinfo : EIATTR_SW_WAR
	.align		4
.L_19:
        /*0078*/ 	.byte	0x04, 0x36
        /*007a*/ 	.short	(.L_21 - .L_20)
.L_20:
        /*007c*/ 	.word	0x00000008
.L_21:


//--------------------- .nv.callgraph             --------------------------
	.section	.nv.callgraph,"",@"SHT_CUDA_CALLGRAPH"
	.align	4
	.sectionentsize	8
	.align		4
        /*0000*/ 	.word	0x00000000
	.align		4
        /*0004*/ 	.word	0xffffffff
	.align		4
        /*0008*/ 	.word	0x00000000
	.align		4
        /*000c*/ 	.word	0xfffffffe
	.align		4
        /*0010*/ 	.word	0x00000000
	.align		4
        /*0014*/ 	.word	0xfffffffd
	.align		4
        /*0018*/ 	.word	0x00000000
	.align		4
        /*001c*/ 	.word	0xfffffffc


//--------------------- .text._Z13jacobi_kernelPfPKfPbf --------------------------
	.section	.text._Z13jacobi_kernelPfPKfPbf,"ax",@progbits
	.align	128
        .global         _Z13jacobi_kernelPfPKfPbf
        .type           _Z13jacobi_kernelPfPKfPbf,@function
        .size           _Z13jacobi_kernelPfPKfPbf,(.L_x_1 - _Z13jacobi_kernelPfPKfPbf)
        .other          _Z13jacobi_kernelPfPKfPbf,@"STO_CUDA_ENTRY STV_DEFAULT"
_Z13jacobi_kernelPfPKfPbf:
.text._Z13jacobi_kernelPfPKfPbf:
[----:B------:R-:W-:Y:S01]  /*0000*/  LDC R1, c[0x0][0x37c] ;  /* 0x0000df00ff017b82 */ /* 0x000fe20000000800 */
[----:B------:R-:W0:Y:S07]  /*0010*/  S2R R2, SR_TID.Y ;  /* 0x0000000000027919 */ /* 0x000e2e0000002200 */
[----:B------:R-:W1:Y:S01]  /*0020*/  LDC R0, c[0x0][0x360] ;  /* 0x0000d800ff007b82 */ /* 0x000e620000000800 */
[----:B------:R-:W1:Y:S07]  /*0030*/  S2R R5, SR_TID.X ;  /* 0x0000000000057919 */ /* 0x000e6e0000002100 */
[----:B------:R-:W0:Y:S08]  /*0040*/  S2UR UR5, SR_CTAID.Y ;  /* 0x00000000000579c3 */ /* 0x000e300000002600 */
[----:B------:R-:W0:Y:S08]  /*0050*/  LDC R3, c[0x0][0x364] ;  /* 0x0000d900ff037b82 */ /* 0x000e300000000800 */
[----:B------:R-:W1:Y:S01]  /*0060*/  S2UR UR4, SR_CTAID.X ;  /* 0x00000000000479c3 */ /* 0x000e620000002500 */
[----:B0-----:R-:W-:-:S02]  /*0070*/  IMAD R3, R3, UR5, R2 ;  /* 0x0000000503037c24 */ /* 0x001fc4000f8e0202 */
[----:B-1----:R-:W-:-:S03]  /*0080*/  IMAD R0, R0, UR4, R5 ;  /* 0x0000000400007c24 */ /* 0x002fc6000f8e0205 */
[----:B------:R-:W-:-:S04]  /*0090*/  IADD3 R5, PT, PT, R3, -0x1, RZ ;  /* 0xffffffff03057810 */ /* 0x000fc80007ffe0ff */
[----:B------:R-:W-:-:S04]  /*00a0*/  VIADDMNMX.U32 R5, R0, 0xffffffff, R5, !PT ;  /* 0xffffffff00057846 */ /* 0x000fc80007800005 */
[----:B------:R-:W-:-:S13]  /*00b0*/  ISETP.GT.U32.AND P0, PT, R5, 0x3fd, PT ;  /* 0x000003fd0500780c */ /* 0x000fda0003f04070 */
[----:B------:R-:W-:Y:S05]  /*00c0*/  @P0 EXIT ;  /* 0x000000000000094d */ /* 0x000fea0003800000 */
[----:B------:R-:W0:Y:S01]  /*00d0*/  LDC.64 R8, c[0x0][0x388] ;  /* 0x0000e200ff087b82 */ /* 0x000e220000000a00 */
[----:B------:R-:W1:Y:S01]  /*00e0*/  LDCU.64 UR4, c[0x0][0x358] ;  /* 0x00006b00ff0477ac */ /* 0x000e620008000a00 */
[----:B------:R-:W-:Y:S01]  /*00f0*/  LEA R13, R3, R0, 0xa ;  /* 0x00000000030d7211 */ /* 0x000fe200078e50ff */
[----:B------:R-:W2:Y:S03]  /*0100*/  LDCU UR6, c[0x0][0x398] ;  /* 0x00007300ff0677ac */ /* 0x000ea60008000800 */
[C---:B------:R-:W-:Y:S02]  /*0110*/  IADD3 R5, PT, PT, R13.reuse, -0x1, RZ ;  /* 0xffffffff0d057810 */ /* 0x040fe40007ffe0ff */
[C---:B------:R-:W-:Y:S02]  /*0120*/  IADD3 R7, PT, PT, R13.reuse, 0x400, RZ ;  /* 0x000004000d077810 */ /* 0x040fe40007ffe0ff */
[----:B------:R-:W-:Y:S01]  /*0130*/  IADD3 R11, PT, PT, R13, -0x400, RZ ;  /* 0xfffffc000d0b7810 */ /* 0x000fe20007ffe0ff */
[----:B0-----:R-:W-:-:S04]  /*0140*/  IMAD.WIDE.U32 R4, R5, 0x4, R8 ;  /* 0x0000000405047825 */ /* 0x001fc800078e0008 */
[--C-:B------:R-:W-:Y:S02]  /*0150*/  IMAD.WIDE.U32 R2, R13, 0x4, R8.reuse ;  /* 0x000000040d027825 */ /* 0x100fe400078e0008 */
[----:B-1----:R-:W3:Y:S02]  /*0160*/  LDG.E R5, desc[UR4][R4.64] ;  /* 0x0000000404057981 */ /* 0x002ee4000c1e1900 */
[--C-:B------:R-:W-:Y:S02]  /*0170*/  IMAD.WIDE.U32 R6, R7, 0x4, R8.reuse ;  /* 0x0000000407067825 */ /* 0x100fe400078e0008 */
[----:B------:R-:W3:Y:S02]  /*0180*/  LDG.E R0, desc[UR4][R2.64+0x4] ;  /* 0x0000040402007981 */ /* 0x000ee4000c1e1900 */
[----:B------:R-:W-:Y:S02]  /*0190*/  IMAD.WIDE.U32 R8, R11, 0x4, R8 ;  /* 0x000000040b087825 */ /* 0x000fe400078e0008 */
[----:B------:R-:W4:Y:S01]  /*01a0*/  LDG.E R7, desc[UR4][R6.64] ;  /* 0x0000000406077981 */ /* 0x000f22000c1e1900 */
[----:B------:R-:W0:Y:S03]  /*01b0*/  LDC.64 R10, c[0x0][0x380] ;  /* 0x0000e000ff0a7b82 */ /* 0x000e260000000a00 */
[----:B------:R-:W5:Y:S01]  /*01c0*/  LDG.E R9, desc[UR4][R8.64] ;  /* 0x0000000408097981 */ /* 0x000f62000c1e1900 */
[----:B---3--:R-:W-:Y:S01]  /*01d0*/  FADD R0, R0, R5 ;  /* 0x0000000500007221 */ /* 0x008fe20000000000 */
[----:B0-----:R-:W-:-:S04]  /*01e0*/  IMAD.WIDE.U32 R4, R13, 0x4, R10 ;  /* 0x000000040d047825 */ /* 0x001fc800078e000a */
[----:B----4-:R-:W-:-:S04]  /*01f0*/  FADD R0, R0, R7 ;  /* 0x0000000700007221 */ /* 0x010fc80000000000 */
[----:B-----5:R-:W-:-:S04]  /*0200*/  FADD R0, R0, R9 ;  /* 0x0000000900007221 */ /* 0x020fc80000000000 */
[----:B------:R-:W-:-:S05]  /*0210*/  FMUL R11, R0, 0.25 ;  /* 0x3e800000000b7820 */ /* 0x000fca0000400000 */
[----:B------:R0:W-:Y:S04]  /*0220*/  STG.E desc[UR4][R4.64], R11 ;  /* 0x0000000b04007986 */ /* 0x0001e8000c101904 */
[----:B------:R-:W3:Y:S02]  /*0230*/  LDG.E R2, desc[UR4][R2.64] ;  /* 0x0000000402027981 */ /* 0x000ee4000c1e1900 */
[----:B---3--:R-:W-:-:S05]  /*0240*/  FADD R0, R11, -R2 ;  /* 0x800000020b007221 */ /* 0x008fca0000000000 */
[----:B--2---:R-:W-:-:S13]  /*0250*/  FSETP.GT.AND P0, PT, |R0|, UR6, PT ;  /* 0x0000000600007c0b */ /* 0x004fda000bf04200 */
[----:B0-----:R-:W-:Y:S05]  /*0260*/  @!P0 EXIT ;  /* 0x000000000000894d */ /* 0x001fea0003800000 */
[----:B------:R-:W0:Y:S02]  /*0270*/  LDC.64 R2, c[0x0][0x390] ;  /* 0x0000e400ff027b82 */ /* 0x000e240000000a00 */
[----:B0-----:R-:W-:Y:S01]  /*0280*/  STG.E.U8 desc[UR4][R2.64], RZ ;  /* 0x000000ff02007986 */ /* 0x001fe2000c101104 */
[----:B------:R-:W-:Y:S05]  /*0290*/  EXIT ;  /* 0x000000000000794d */ /* 0x000fea0003800000 */
.L_x_0:
[----:B------:R-:W-:-:S00]  /*02a0*/  BRA `(.L_x_0) ;  /* 0xfffffffc00fc7947 */ /* 0x000fc0000383ffff */
[----:B------:R-:W-:-:S00]  /*02b0*/  NOP ;  /* 0x0000000000007918 */ /* 0x000fc00000000000 */
        /* <DEDUP_REMOVED lines=12> */
.L_x_1:


//--------------------- .nv.shared.reserved.0     --------------------------
	.section	.nv.shared.reserved.0,"aw",@nobits
	.weak		__nv_reservedSMEM_offset_0_alias
	.size		__nv_reservedSMEM_offset_0_alias, 0, 64
	.other		__nv_reservedSMEM_offset_0_alias,@"STO_CUDA_RESERVED_SHARED STV_DEFAULT"
__nv_reservedSMEM_offset_0_alias:
	.zero		0
	.zero		64


//--------------------- .nv.constant0._Z13jacobi_kernelPfPKfPbf --------------------------
	.section	.nv.constant0._Z13jacobi_kernelPfPKfPbf,"a",@progbits
	.sectionflags	@""
	.align	4
.nv.constant0._Z13jacobi_kernelPfPKfPbf:
	.zero		924


//--------------------- SYMBOLS --------------------------

	.type		.nv.reservedSmem.offset0,@object
	.size		.nv.reservedSmem.offset0,0x4
